	.headerflags	@"EF_CUDA_TEXMODE_UNIFIED EF_CUDA_64BIT_ADDRESS EF_CUDA_ACCELERATORS EF_CUDA_SM90 EF_CUDA_VIRTUAL_SM(EF_CUDA_SM90)"
	.elftype	@"ET_EXEC"


//--------------------- .nv.info                  --------------------------
	.section	.nv.info,"",@"SHT_CUDA_INFO"
	.align	4


	//----- nvinfo : EIATTR_REGCOUNT
	.align		4
        /*0000*/ 	.byte	0x04, 0x2f
        /*0002*/ 	.short	(.L_3 - .L_2)
	.align		4
.L_2:
        /*0004*/ 	.word	index@(triton_poi_fused__native_batch_norm_legit_no_training_add_17)
        /*0008*/ 	.word	0x00000014


	//----- nvinfo : EIATTR_MIN_STACK_SIZE
	.align		4
.L_3:
        /*000c*/ 	.byte	0x04, 0x12
        /*000e*/ 	.short	(.L_5 - .L_4)
	.align		4
.L_4:
        /*0010*/ 	.word	index@(triton_poi_fused__native_batch_norm_legit_no_training_add_17)
        /*0014*/ 	.word	0x00000000


	//----- nvinfo : EIATTR_FRAME_SIZE
	.align		4
.L_5:
        /*0018*/ 	.byte	0x04, 0x11
        /*001a*/ 	.short	(.L_7 - .L_6)
	.align		4
.L_6:
        /*001c*/ 	.word	index@(triton_poi_fused__native_batch_norm_legit_no_training_add_17)
        /*0020*/ 	.word	0x00000000


	//----- nvinfo : EIATTR_MIN_STACK_SIZE
	.align		4
.L_7:
        /*0024*/ 	.byte	0x04, 0x12
        /*0026*/ 	.short	(.L_9 - .L_8)
	.align		4
.L_8:
        /*0028*/ 	.word	index@(triton_poi_fused__native_batch_norm_legit_no_training_add_17)
        /*002c*/ 	.word	0x00000000
.L_9:


//--------------------- .nv.info.triton_poi_fused__native_batch_norm_legit_no_training_add_17 --------------------------
	.section	.nv.info.triton_poi_fused__native_batch_norm_legit_no_training_add_17,"",@"SHT_CUDA_INFO"
	.sectionflags	@""
	.align	4


	//----- nvinfo : EIATTR_CUDA_API_VERSION
	.align		4
        /*0000*/ 	.byte	0x04, 0x37
        /*0002*/ 	.short	(.L_11 - .L_10)
.L_10:
        /*0004*/ 	.word	0x0000007c


	//----- nvinfo : EIATTR_KPARAM_INFO
	.align		4
.L_11:
        /*0008*/ 	.byte	0x04, 0x17
        /*000a*/ 	.short	(.L_13 - .L_12)
.L_12:
        /*000c*/ 	.word	0x00000000
        /*0010*/ 	.short	0x0007
        /*0012*/ 	.short	0x0038
        /*0014*/ 	.byte	0x00, 0xf0, 0x11, 0x00


	//----- nvinfo : EIATTR_KPARAM_INFO
	.align		4
.L_13:
        /*0018*/ 	.byte	0x04, 0x17
        /*001a*/ 	.short	(.L_15 - .L_14)
.L_14:
        /*001c*/ 	.word	0x00000000
        /*0020*/ 	.short	0x0006
        /*0022*/ 	.short	0x0030
        /*0024*/ 	.byte	0x00, 0xf4, 0x21, 0x00


	//----- nvinfo : EIATTR_KPARAM_INFO
	.align		4
.L_15:
        /*0028*/ 	.byte	0x04, 0x17
        /*002a*/ 	.short	(.L_17 - .L_16)
.L_16:
        /*002c*/ 	.word	0x00000000
        /*0030*/ 	.short	0x0005
        /*0032*/ 	.short	0x0028
        /*0034*/ 	.byte	0x00, 0xf4, 0x21, 0x00


	//----- nvinfo : EIATTR_KPARAM_INFO
	.align		4
.L_17:
        /*0038*/ 	.byte	0x04, 0x17
        /*003a*/ 	.short	(.L_19 - .L_18)
.L_18:
        /*003c*/ 	.word	0x00000000
        /*0040*/ 	.short	0x0004
        /*0042*/ 	.short	0x0020
        /*0044*/ 	.byte	0x00, 0xf4, 0x21, 0x00


	//----- nvinfo : EIATTR_KPARAM_INFO
	.align		4
.L_19:
        /*0048*/ 	.byte	0x04, 0x17
        /*004a*/ 	.short	(.L_21 - .L_20)
.L_20:
        /*004c*/ 	.word	0x00000000
        /*0050*/ 	.short	0x0003
        /*0052*/ 	.short	0x0018
        /*0054*/ 	.byte	0x00, 0xf4, 0x21, 0x00


	//----- nvinfo : EIATTR_KPARAM_INFO
	.align		4
.L_21:
        /*0058*/ 	.byte	0x04, 0x17
        /*005a*/ 	.short	(.L_23 - .L_22)
.L_22:
        /*005c*/ 	.word	0x00000000
        /*0060*/ 	.short	0x0002
        /*0062*/ 	.short	0x0010
        /*0064*/ 	.byte	0x00, 0xf4, 0x21, 0x00


	//----- nvinfo : EIATTR_KPARAM_INFO
	.align		4
.L_23:
        /*0068*/ 	.byte	0x04, 0x17
        /*006a*/ 	.short	(.L_25 - .L_24)
.L_24:
        /*006c*/ 	.word	0x00000000
        /*0070*/ 	.short	0x0001
        /*0072*/ 	.short	0x0008
        /*0074*/ 	.byte	0x00, 0xf4, 0x21, 0x00


	//----- nvinfo : EIATTR_KPARAM_INFO
	.align		4
.L_25:
        /*0078*/ 	.byte	0x04, 0x17
        /*007a*/ 	.short	(.L_27 - .L_26)
.L_26:
        /*007c*/ 	.word	0x00000000
        /*0080*/ 	.short	0x0000
        /*0082*/ 	.short	0x0000
        /*0084*/ 	.byte	0x00, 0xf4, 0x21, 0x00


	//----- nvinfo : EIATTR_SPARSE_MMA_MASK
	.align		4
.L_27:
        /*0088*/ 	.byte	0x03, 0x50
        /*008a*/ 	.short	0x0000


	//----- nvinfo : EIATTR_MAXREG_COUNT
	.align		4
        /*008c*/ 	.byte	0x03, 0x1b
        /*008e*/ 	.short	0x00ff


	//----- nvinfo : EIATTR_EXIT_INSTR_OFFSETS
	.align		4
        /*0090*/ 	.byte	0x04, 0x1c
        /*0092*/ 	.short	(.L_29 - .L_28)


	//   ....[0]....
.L_28:
        /*0094*/ 	.word	0x000003d0


	//----- nvinfo : EIATTR_REQNTID
	.align		4
.L_29:
        /*0098*/ 	.byte	0x04, 0x10
        /*009a*/ 	.short	(.L_31 - .L_30)
.L_30:
        /*009c*/ 	.word	0x00000080
        /*00a0*/ 	.word	0x00000001
        /*00a4*/ 	.word	0x00000001


	//----- nvinfo : EIATTR_CBANK_PARAM_SIZE
	.align		4
.L_31:
        /*00a8*/ 	.byte	0x03, 0x19
        /*00aa*/ 	.short	0x003c


	//----- nvinfo : EIATTR_PARAM_CBANK
	.align		4
        /*00ac*/ 	.byte	0x04, 0x0a
        /*00ae*/ 	.short	(.L_33 - .L_32)
	.align		4
.L_32:
        /*00b0*/ 	.word	index@(.nv.constant0.triton_poi_fused__native_batch_norm_legit_no_training_add_17)
        /*00b4*/ 	.short	0x0210
        /*00b6*/ 	.short	0x003c


	//----- nvinfo : EIATTR_SW_WAR
	.align		4
.L_33:
        /*00b8*/ 	.byte	0x04, 0x36
        /*00ba*/ 	.short	(.L_35 - .L_34)
.L_34:
        /*00bc*/ 	.word	0x00000008
.L_35:


//--------------------- .nv.callgraph             --------------------------
	.section	.nv.callgraph,"",@"SHT_CUDA_CALLGRAPH"
	.align	4
	.sectionentsize	8
	.align		4
        /*0000*/ 	.word	0x00000000
	.align		4
        /*0004*/ 	.word	0xffffffff
	.align		4
        /*0008*/ 	.word	0x00000000
	.align		4
        /*000c*/ 	.word	0xfffffffe
	.align		4
        /*0010*/ 	.word	0x00000000
	.align		4
        /*0014*/ 	.word	0xfffffffd
	.align		4
        /*0018*/ 	.word	0x00000000
	.align		4
        /*001c*/ 	.word	0xfffffffc


//--------------------- .nv.constant4             --------------------------
	.section	.nv.constant4,"a",@progbits
	.align	8
	.align		8
.nv.constant4:
        /*0000*/ 	.dword	_$_str
	.align		8
        /*0008*/ 	.dword	_$_str_$_2


//--------------------- .text.triton_poi_fused__native_batch_norm_legit_no_training_add_17 --------------------------
	.section	.text.triton_poi_fused__native_batch_norm_legit_no_training_add_17,"ax",@progbits
	.align	128
        .global         triton_poi_fused__native_batch_norm_legit_no_training_add_17
        .type           triton_poi_fused__native_batch_norm_legit_no_training_add_17,@function
        .size           triton_poi_fused__native_batch_norm_legit_no_training_add_17,(.L_x_1 - triton_poi_fused__native_batch_norm_legit_no_training_add_17)
        .other          triton_poi_fused__native_batch_norm_legit_no_training_add_17,@"STO_CUDA_ENTRY STV_DEFAULT"
triton_poi_fused__native_batch_norm_legit_no_training_add_17:
.text.triton_poi_fused__native_batch_norm_legit_no_training_add_17:
[----:B------:R-:W-:Y:S01]  /*0000*/  LDC R1, c[0x0][0x28] ;  /* 0x00000a00ff017b82 */ /* 0x000fe20000000800 */
[----:B------:R-:W1:Y:S07]  /*0010*/  S2R R0, SR_TID.X ;  /* 0x0000000000007919 */ /* 0x000e6e0000002100 */
[----:B------:R-:W2:Y:S01]  /*0020*/  LDC.64 R2, c[0x0][0x220] ;  /* 0x00008800ff027b82 */ /* 0x000ea20000000a00 */
[----:B------:R-:W-:Y:S01]  /*0030*/  ULDC.64 UR4, c[0x0][0x208] ;  /* 0x0000820000047ab9 */ /* 0x000fe20000000a00 */
[----:B------:R-:W3:Y:S06]  /*0040*/  S2R R5, SR_CTAID.X ;  /* 0x0000000000057919 */ /* 0x000eec0000002500 */
[----:B------:R-:W4:Y:S08]  /*0050*/  LDC.64 R6, c[0x0][0x218] ;  /* 0x00008600ff067b82 */ /* 0x000f300000000a00 */
[----:B------:R-:W5:Y:S08]  /*0060*/  LDC.64 R8, c[0x0][0x228] ;  /* 0x00008a00ff087b82 */ /* 0x000f700000000a00 */
[----:B------:R-:W5:Y:S01]  /*0070*/  LDC.64 R12, c[0x0][0x230] ;  /* 0x00008c00ff0c7b82 */ /* 0x000f620000000a00 */
[----:B-1----:R-:W-:-:S07]  /*0080*/  SHF.L.U32 R0, R0, 0x1, RZ ;  /* 0x0000000100007819 */ /* 0x002fce00000006ff */
[----:B------:R-:W1:Y:S01]  /*0090*/  LDC.64 R10, c[0x0][0x238] ;  /* 0x00008e00ff0a7b82 */ /* 0x000e620000000a00 */
[----:B------:R-:W-:-:S04]  /*00a0*/  LOP3.LUT R0, R0, 0xfe, RZ, 0xc0, !PT ;  /* 0x000000fe00007812 */ /* 0x000fc800078ec0ff */
[----:B---3--:R-:W-:-:S05]  /*00b0*/  LEA R0, R5, R0, 0x8 ;  /* 0x0000000005007211 */ /* 0x008fca00078e40ff */
[----:B------:R-:W-:-:S05]  /*00c0*/  IMAD.HI R4, R0, 0x66666667, RZ ;  /* 0x6666666700047827 */ /* 0x000fca00078e02ff */
[----:B------:R-:W-:-:S04]  /*00d0*/  SHF.R.U32.HI R5, RZ, 0x1f, R4 ;  /* 0x0000001fff057819 */ /* 0x000fc80000011604 */
[----:B------:R-:W-:-:S05]  /*00e0*/  LEA.HI.SX32 R5, R4, R5, 0x19 ;  /* 0x0000000504057211 */ /* 0x000fca00078fcaff */
[----:B------:R-:W-:Y:S02]  /*00f0*/  IMAD R15, R5, -0x140, R0 ;  /* 0xfffffec0050f7824 */ /* 0x000fe400078e0200 */
[----:B------:R-:W3:Y:S02]  /*0100*/  LDC.64 R4, c[0x0][0x210] ;  /* 0x00008400ff047b82 */ /* 0x000ee40000000a00 */
[----:B--2---:R-:W-:-:S06]  /*0110*/  IMAD.WIDE R2, R15, 0x4, R2 ;  /* 0x000000040f027825 */ /* 0x004fcc00078e0202 */
[----:B------:R-:W2:Y:S01]  /*0120*/  LDG.E.EL.64 R2, desc[UR4][R2.64] ;  /* 0x0000000402027981 */ /* 0x000ea2000c2e1b00 */
[----:B----4-:R-:W-:-:S04]  /*0130*/  IMAD.WIDE R6, R15, 0x4, R6 ;  /* 0x000000040f067825 */ /* 0x010fc800078e0206 */
[C---:B-----5:R-:W-:Y:S02]  /*0140*/  IMAD.WIDE R8, R15.reuse, 0x4, R8 ;  /* 0x000000040f087825 */ /* 0x060fe400078e0208 */
[----:B------:R-:W4:Y:S02]  /*0150*/  LDG.E.EL.64 R6, desc[UR4][R6.64] ;  /* 0x0000000406067981 */ /* 0x000f24000c2e1b00 */
[----:B0-----:R-:W-:Y:S02]  /*0160*/  IMAD.WIDE R12, R15, 0x4, R12 ;  /* 0x000000040f0c7825 */ /* 0x001fe400078e020c */
[----:B------:R-:W5:Y:S02]  /*0170*/  LDG.E.EL.64 R8, desc[UR4][R8.64] ;  /* 0x0000000408087981 */ /* 0x000f64000c2e1b00 */
[C---:B-1----:R-:W-:Y:S02]  /*0180*/  IMAD.WIDE R10, R0.reuse, 0x4, R10 ;  /* 0x00000004000a7825 */ /* 0x042fe400078e020a */
[----:B------:R-:W5:Y:S02]  /*0190*/  LDG.E.EL.64 R12, desc[UR4][R12.64] ;  /* 0x000000040c0c7981 */ /* 0x000f64000c2e1b00 */
[----:B---3--:R-:W-:-:S02]  /*01a0*/  IMAD.WIDE R4, R0, 0x4, R4 ;  /* 0x0000000400047825 */ /* 0x008fc400078e0204 */
[----:B------:R-:W3:Y:S04]  /*01b0*/  LDG.E.64 R10, desc[UR4][R10.64] ;  /* 0x000000040a0a7981 */ /* 0x000ee8000c1e1b00 */
[----:B------:R-:W4:Y:S01]  /*01c0*/  LDG.E.64 R4, desc[UR4][R4.64] ;  /* 0x0000000404047981 */ /* 0x000f22000c1e1b00 */
[----:B------:R-:W-:Y:S01]  /*01d0*/  HFMA2.MMA R16, -RZ, RZ, 1.625, 0 ;  /* 0x3e800000ff107435 */ /* 0x000fe200000001ff */
[----:B--2---:R-:W-:Y:S01]  /*01e0*/  FADD R2, R2, 9.9999997473787516356e-06 ;  /* 0x3727c5ac02027421 */ /* 0x004fe20000000000 */
[----:B------:R-:W-:-:S03]  /*01f0*/  FADD R3, R3, 9.9999997473787516356e-06 ;  /* 0x3727c5ac03037421 */ /* 0x000fc60000000000 */
[----:B------:R-:W0:Y:S08]  /*0200*/  MUFU.SQRT R14, R2 ;  /* 0x00000002000e7308 */ /* 0x000e300000002000 */
[----:B------:R1:W2:Y:S01]  /*0210*/  MUFU.SQRT R15, R3 ;  /* 0x00000003000f7308 */ /* 0x0002a20000002000 */
[C---:B0-----:R-:W-:Y:S02]  /*0220*/  FSETP.GT.AND P0, PT, R14.reuse, 8.50705917302346158658e+37, PT ;  /* 0x7e8000000e00780b */ /* 0x041fe40003f04000 */
[----:B------:R-:W-:Y:S01]  /*0230*/  FSETP.GEU.AND P2, PT, R14, 1.175494350822287508e-38, PT ;  /* 0x008000000e00780b */ /* 0x000fe20003f4e000 */
[----:B-1----:R-:W0:Y:S01]  /*0240*/  LDC.64 R2, c[0x0][0x240] ;  /* 0x00009000ff027b82 */ /* 0x002e220000000a00 */
[----:B--2---:R-:W-:-:S02]  /*0250*/  FSETP.GT.AND P1, PT, R15, 8.50705917302346158658e+37, PT ;  /* 0x7e8000000f00780b */ /* 0x004fc40003f24000 */
[----:B------:R-:W-:-:S07]  /*0260*/  FSETP.GEU.AND P3, PT, R15, 1.175494350822287508e-38, PT ;  /* 0x008000000f00780b */ /* 0x000fce0003f6e000 */
[----:B------:R-:W-:-:S04]  /*0270*/  @P0 FMUL R14, R14, 0.25 ;  /* 0x3e8000000e0e0820 */ /* 0x000fc80000400000 */
[----:B------:R-:W-:Y:S01]  /*0280*/  @!P2 FMUL R14, R14, 16777216 ;  /* 0x4b8000000e0ea820 */ /* 0x000fe20000400000 */
[----:B------:R-:W-:-:S04]  /*0290*/  @P1 FMUL R15, R15, 0.25 ;  /* 0x3e8000000f0f1820 */ /* 0x000fc80000400000 */
[----:B------:R-:W-:Y:S01]  /*02a0*/  @!P3 FMUL R15, R15, 16777216 ;  /* 0x4b8000000f0fb820 */ /* 0x000fe20000400000 */
[----:B------:R-:W1:Y:S01]  /*02b0*/  MUFU.RCP R14, R14 ;  /* 0x0000000e000e7308 */ /* 0x000e620000001000 */
[----:B------:R-:W-:-:S07]  /*02c0*/  FSEL R17, R16, 1, P0 ;  /* 0x3f80000010117808 */ /* 0x000fce0000000000 */
[----:B------:R-:W2:Y:S01]  /*02d0*/  MUFU.RCP R15, R15 ;  /* 0x0000000f000f7308 */ /* 0x000ea20000001000 */
[----:B------:R-:W-:Y:S01]  /*02e0*/  FSEL R16, R16, 1, P1 ;  /* 0x3f80000010107808 */ /* 0x000fe20000800000 */
[----:B------:R-:W-:-:S04]  /*02f0*/  @!P2 FMUL R17, R17, 16777216 ;  /* 0x4b8000001111a820 */ /* 0x000fc80000400000 */
[----:B------:R-:W-:Y:S01]  /*0300*/  @!P3 FMUL R16, R16, 16777216 ;  /* 0x4b8000001010b820 */ /* 0x000fe20000400000 */
[----:B----4-:R-:W-:Y:S01]  /*0310*/  FADD R5, R5, -R7 ;  /* 0x8000000705057221 */ /* 0x010fe20000000000 */
[----:B------:R-:W-:Y:S01]  /*0320*/  FADD R4, R4, -R6 ;  /* 0x8000000604047221 */ /* 0x000fe20000000000 */
[----:B-1----:R-:W-:Y:S01]  /*0330*/  FMUL R17, R14, R17 ;  /* 0x000000110e117220 */ /* 0x002fe20000400000 */
[----:B--2---:R-:W-:-:S03]  /*0340*/  FMUL R16, R15, R16 ;  /* 0x000000100f107220 */ /* 0x004fc60000400000 */
[----:B------:R-:W-:Y:S01]  /*0350*/  FMUL R17, R4, R17 ;  /* 0x0000001104117220 */ /* 0x000fe20000400000 */
[----:B------:R-:W-:-:S03]  /*0360*/  FMUL R16, R5, R16 ;  /* 0x0000001005107220 */ /* 0x000fc60000400000 */
[----:B-----5:R-:W-:Y:S01]  /*0370*/  FFMA R17, R8, R17, R12 ;  /* 0x0000001108117223 */ /* 0x020fe2000000000c */
[----:B------:R-:W-:Y:S01]  /*0380*/  FFMA R16, R9, R16, R13 ;  /* 0x0000001009107223 */ /* 0x000fe2000000000d */
[----:B0-----:R-:W-:-:S04]  /*0390*/  IMAD.WIDE R2, R0, 0x4, R2 ;  /* 0x0000000400027825 */ /* 0x001fc800078e0202 */
[----:B---3--:R-:W-:Y:S01]  /*03a0*/  FADD R10, R10, R17 ;  /* 0x000000110a0a7221 */ /* 0x008fe20000000000 */
[----:B------:R-:W-:-:S05]  /*03b0*/  FADD R11, R11, R16 ;  /* 0x000000100b0b7221 */ /* 0x000fca0000000000 */
[----:B------:R-:W-:Y:S01]  /*03c0*/  STG.E.64 desc[UR4][R2.64], R10 ;  /* 0x0000000a02007986 */ /* 0x000fe2000c101b04 */
[----:B------:R-:W-:Y:S05]  /*03d0*/  EXIT ;  /* 0x000000000000794d */ /* 0x000fea0003800000 */
.L_x_0:
[----:B------:R-:W-:-:S00]  /*03e0*/  BRA `(.L_x_0) ;  /* 0xfffffffc00fc7947 */ /* 0x000fc0000383ffff */
[----:B------:R-:W-:-:S00]  /*03f0*/  NOP ;  /* 0x0000000000007918 */ /* 0x000fc00000000000 */
        /* <DEDUP_REMOVED lines=8> */
.L_x_1:


//--------------------- .nv.global.init           --------------------------
	.section	.nv.global.init,"aw",@progbits
.nv.global.init:
	.type		_$_str,@object
	.size		_$_str,(_$_str_$_2 - _$_str)
_$_str:
        /*0000*/ 	.byte	0x5f, 0x5f, 0x43, 0x55, 0x44, 0x41, 0x5f, 0x46, 0x54, 0x5a, 0x00
	.type		_$_str_$_2,@object
	.size		_$_str_$_2,(.L_1 - _$_str_$_2)
_$_str_$_2:
        /*000b*/ 	.byte	0x5f, 0x5f, 0x43, 0x55, 0x44, 0x41, 0x5f, 0x50, 0x52, 0x45, 0x43, 0x5f, 0x53, 0x51, 0x52, 0x54
        /*001b*/ 	.byte	0x00
.L_1:


//--------------------- .nv.constant0.triton_poi_fused__native_batch_norm_legit_no_training_add_17 --------------------------
	.section	.nv.constant0.triton_poi_fused__native_batch_norm_legit_no_training_add_17,"a",@progbits
	.sectionflags	@""
	.align	4
.nv.constant0.triton_poi_fused__native_batch_norm_legit_no_training_add_17:
	.zero		588
